	.headerflags	@"EF_CUDA_TEXMODE_UNIFIED EF_CUDA_64BIT_ADDRESS EF_CUDA_ACCELERATORS EF_CUDA_SM90 EF_CUDA_VIRTUAL_SM(EF_CUDA_SM90)"
	.elftype	@"ET_EXEC"


//--------------------- .nv.info                  --------------------------
	.section	.nv.info,"",@"SHT_CUDA_INFO"
	.align	4


	//----- nvinfo : EIATTR_REGCOUNT
	.align		4
        /*0000*/ 	.byte	0x04, 0x2f
        /*0002*/ 	.short	(.L_1 - .L_0)
	.align		4
.L_0:
        /*0004*/ 	.word	index@(triton_poi_fused_convolution_11)
        /*0008*/ 	.word	0x0000001c


	//----- nvinfo : EIATTR_MIN_STACK_SIZE
	.align		4
.L_1:
        /*000c*/ 	.byte	0x04, 0x12
        /*000e*/ 	.short	(.L_3 - .L_2)
	.align		4
.L_2:
        /*0010*/ 	.word	index@(triton_poi_fused_convolution_11)
        /*0014*/ 	.word	0x00000000


	//----- nvinfo : EIATTR_FRAME_SIZE
	.align		4
.L_3:
        /*0018*/ 	.byte	0x04, 0x11
        /*001a*/ 	.short	(.L_5 - .L_4)
	.align		4
.L_4:
        /*001c*/ 	.word	index@(triton_poi_fused_convolution_11)
        /*0020*/ 	.word	0x00000000


	//----- nvinfo : EIATTR_MIN_STACK_SIZE
	.align		4
.L_5:
        /*0024*/ 	.byte	0x04, 0x12
        /*0026*/ 	.short	(.L_7 - .L_6)
	.align		4
.L_6:
        /*0028*/ 	.word	index@(triton_poi_fused_convolution_11)
        /*002c*/ 	.word	0x00000000
.L_7:


//--------------------- .nv.info.triton_poi_fused_convolution_11 --------------------------
	.section	.nv.info.triton_poi_fused_convolution_11,"",@"SHT_CUDA_INFO"
	.sectionflags	@""
	.align	4


	//----- nvinfo : EIATTR_CUDA_API_VERSION
	.align		4
        /*0000*/ 	.byte	0x04, 0x37
        /*0002*/ 	.short	(.L_9 - .L_8)
.L_8:
        /*0004*/ 	.word	0x0000007c


	//----- nvinfo : EIATTR_KPARAM_INFO
	.align		4
.L_9:
        /*0008*/ 	.byte	0x04, 0x17
        /*000a*/ 	.short	(.L_11 - .L_10)
.L_10:
        /*000c*/ 	.word	0x00000000
        /*0010*/ 	.short	0x0003
        /*0012*/ 	.short	0x0014
        /*0014*/ 	.byte	0x00, 0xf0, 0x11, 0x00


	//----- nvinfo : EIATTR_KPARAM_INFO
	.align		4
.L_11:
        /*0018*/ 	.byte	0x04, 0x17
        /*001a*/ 	.short	(.L_13 - .L_12)
.L_12:
        /*001c*/ 	.word	0x00000000
        /*0020*/ 	.short	0x0002
        /*0022*/ 	.short	0x0010
        /*0024*/ 	.byte	0x00, 0xf0, 0x11, 0x00


	//----- nvinfo : EIATTR_KPARAM_INFO
	.align		4
.L_13:
        /*0028*/ 	.byte	0x04, 0x17
        /*002a*/ 	.short	(.L_15 - .L_14)
.L_14:
        /*002c*/ 	.word	0x00000000
        /*0030*/ 	.short	0x0001
        /*0032*/ 	.short	0x0008
        /*0034*/ 	.byte	0x00, 0xf4, 0x21, 0x00


	//----- nvinfo : EIATTR_KPARAM_INFO
	.align		4
.L_15:
        /*0038*/ 	.byte	0x04, 0x17
        /*003a*/ 	.short	(.L_17 - .L_16)
.L_16:
        /*003c*/ 	.word	0x00000000
        /*0040*/ 	.short	0x0000
        /*0042*/ 	.short	0x0000
        /*0044*/ 	.byte	0x00, 0xf4, 0x21, 0x00


	//----- nvinfo : EIATTR_SPARSE_MMA_MASK
	.align		4
.L_17:
        /*0048*/ 	.byte	0x03, 0x50
        /*004a*/ 	.short	0x0000


	//----- nvinfo : EIATTR_MAXREG_COUNT
	.align		4
        /*004c*/ 	.byte	0x03, 0x1b
        /*004e*/ 	.short	0x00ff


	//----- nvinfo : EIATTR_EXIT_INSTR_OFFSETS
	.align		4
        /*0050*/ 	.byte	0x04, 0x1c
        /*0052*/ 	.short	(.L_19 - .L_18)


	//   ....[0]....
.L_18:
        /*0054*/ 	.word	0x00000600


	//   ....[1]....
        /*0058*/ 	.word	0x00000650


	//----- nvinfo : EIATTR_REQNTID
	.align		4
.L_19:
        /*005c*/ 	.byte	0x04, 0x10
        /*005e*/ 	.short	(.L_21 - .L_20)
.L_20:
        /*0060*/ 	.word	0x00000080
        /*0064*/ 	.word	0x00000001
        /*0068*/ 	.word	0x00000001


	//----- nvinfo : EIATTR_CBANK_PARAM_SIZE
	.align		4
.L_21:
        /*006c*/ 	.byte	0x03, 0x19
        /*006e*/ 	.short	0x0018


	//----- nvinfo : EIATTR_PARAM_CBANK
	.align		4
        /*0070*/ 	.byte	0x04, 0x0a
        /*0072*/ 	.short	(.L_23 - .L_22)
	.align		4
.L_22:
        /*0074*/ 	.word	index@(.nv.constant0.triton_poi_fused_convolution_11)
        /*0078*/ 	.short	0x0210
        /*007a*/ 	.short	0x0018


	//----- nvinfo : EIATTR_SW_WAR
	.align		4
.L_23:
        /*007c*/ 	.byte	0x04, 0x36
        /*007e*/ 	.short	(.L_25 - .L_24)
.L_24:
        /*0080*/ 	.word	0x00000008
.L_25:


//--------------------- .nv.callgraph             --------------------------
	.section	.nv.callgraph,"",@"SHT_CUDA_CALLGRAPH"
	.align	4
	.sectionentsize	8
	.align		4
        /*0000*/ 	.word	0x00000000
	.align		4
        /*0004*/ 	.word	0xffffffff
	.align		4
        /*0008*/ 	.word	0x00000000
	.align		4
        /*000c*/ 	.word	0xfffffffe
	.align		4
        /*0010*/ 	.word	0x00000000
	.align		4
        /*0014*/ 	.word	0xfffffffd
	.align		4
        /*0018*/ 	.word	0x00000000
	.align		4
        /*001c*/ 	.word	0xfffffffc


//--------------------- .text.triton_poi_fused_convolution_11 --------------------------
	.section	.text.triton_poi_fused_convolution_11,"ax",@progbits
	.sectionflags	@"SHF_BARRIERS=1"
	.align	128
        .global         triton_poi_fused_convolution_11
        .type           triton_poi_fused_convolution_11,@function
        .size           triton_poi_fused_convolution_11,(.L_x_1 - triton_poi_fused_convolution_11)
        .other          triton_poi_fused_convolution_11,@"STO_CUDA_ENTRY STV_DEFAULT"
triton_poi_fused_convolution_11:
.text.triton_poi_fused_convolution_11:
[----:B------:R-:W0:Y:S02]  /*0000*/  LDC R1, c[0x0][0x28] ;  /* 0x00000a00ff017b82 */ /* 0x000e240000000800 */
[----:B------:R-:W1:Y:S01]  /*0010*/  S2R R12, SR_TID.X ;  /* 0x00000000000c7919 */ /* 0x000e620000002100 */
[----:B------:R-:W2:Y:S01]  /*0020*/  LDC.64 R8, c[0x0][0x210] ;  /* 0x00008400ff087b82 */ /* 0x000ea20000000a00 */
[----:B------:R-:W-:Y:S01]  /*0030*/  ULDC.64 UR6, c[0x0][0x208] ;  /* 0x0000820000067ab9 */ /* 0x000fe20000000a00 */
[----:B------:R-:W3:Y:S01]  /*0040*/  S2R R17, SR_CTAID.Y ;  /* 0x0000000000117919 */ /* 0x000ee20000002600 */
[----:B------:R-:W4:Y:S01]  /*0050*/  S2R R3, SR_CTAID.X ;  /* 0x0000000000037919 */ /* 0x000f220000002500 */
[----:B-1----:R-:W-:Y:S01]  /*0060*/  SHF.R.U32.HI R0, RZ, 0x3, R12 ;  /* 0x00000003ff007819 */ /* 0x002fe2000001160c */
[----:B------:R-:W-:Y:S02]  /*0070*/  IMAD.SHL.U32 R2, R12, 0x4, RZ ;  /* 0x000000040c027824 */ /* 0x000fe400078e00ff */
[----:B---3--:R-:W-:Y:S01]  /*0080*/  IMAD.SHL.U32 R17, R17, 0x20, RZ ;  /* 0x0000002011117824 */ /* 0x008fe200078e00ff */
[----:B------:R-:W-:Y:S01]  /*0090*/  SGXT.U32 R0, R0, 0x4 ;  /* 0x000000040000781a */ /* 0x000fe20000000000 */
[----:B----4-:R-:W-:-:S03]  /*00a0*/  IMAD.SHL.U32 R3, R3, 0x20, RZ ;  /* 0x0000002003037824 */ /* 0x010fc600078e00ff */
[----:B------:R-:W-:Y:S02]  /*00b0*/  LOP3.LUT R4, R17, R0, RZ, 0xfc, !PT ;  /* 0x0000000011047212 */ /* 0x000fe400078efcff */
[----:B------:R-:W-:Y:S02]  /*00c0*/  LOP3.LUT R10, R17, 0x10, R0, 0xfe, !PT ;  /* 0x00000010110a7812 */ /* 0x000fe400078efe00 */
[----:B------:R-:W-:Y:S02]  /*00d0*/  SHF.R.S32.HI R5, RZ, 0x1f, R4 ;  /* 0x0000001fff057819 */ /* 0x000fe40000011404 */
[----:B------:R-:W-:Y:S02]  /*00e0*/  SHF.R.S32.HI R7, RZ, 0x1f, R10 ;  /* 0x0000001fff077819 */ /* 0x000fe4000001140a */
[----:B------:R-:W-:Y:S02]  /*00f0*/  LEA.HI R6, R5, R4, RZ, 0x5 ;  /* 0x0000000405067211 */ /* 0x000fe400078f28ff */
[----:B------:R-:W-:-:S02]  /*0100*/  LEA.HI R11, R7, R10, RZ, 0x5 ;  /* 0x0000000a070b7211 */ /* 0x000fc400078f28ff */
[----:B------:R-:W-:Y:S02]  /*0110*/  LOP3.LUT R5, R3, 0x1c, R2, 0xf8, !PT ;  /* 0x0000001c03057812 */ /* 0x000fe400078ef802 */
[C---:B------:R-:W-:Y:S01]  /*0120*/  LOP3.LUT R7, R6.reuse, 0xffffe0, RZ, 0xc0, !PT ;  /* 0x00ffffe006077812 */ /* 0x040fe200078ec0ff */
[----:B------:R-:W-:Y:S01]  /*0130*/  IMAD.SHL.U32 R6, R6, 0x200, RZ ;  /* 0x0000020006067824 */ /* 0x000fe200078e00ff */
[----:B------:R-:W-:Y:S01]  /*0140*/  LOP3.LUT R13, R11, 0xffffe0, RZ, 0xc0, !PT ;  /* 0x00ffffe00b0d7812 */ /* 0x000fe200078ec0ff */
[C---:B------:R-:W-:Y:S01]  /*0150*/  VIADD R14, R5.reuse, 0x2000 ;  /* 0x00002000050e7836 */ /* 0x040fe20000000000 */
[----:B------:R-:W-:Y:S01]  /*0160*/  ISETP.GE.AND P0, PT, R5, 0x100, PT ;  /* 0x000001000500780c */ /* 0x000fe20003f06270 */
[----:B------:R-:W-:Y:S01]  /*0170*/  IMAD.IADD R7, R4, 0x1, -R7 ;  /* 0x0000000104077824 */ /* 0x000fe200078e0a07 */
[----:B------:R-:W-:Y:S01]  /*0180*/  LOP3.LUT R6, R6, 0xffffc000, RZ, 0xc0, !PT ;  /* 0xffffc00006067812 */ /* 0x000fe200078ec0ff */
[----:B------:R-:W-:Y:S01]  /*0190*/  IMAD.IADD R13, R10, 0x1, -R13 ;  /* 0x000000010a0d7824 */ /* 0x000fe200078e0a0d */
[----:B------:R-:W-:Y:S01]  /*01a0*/  ISETP.LT.AND P1, PT, R4, 0x80, !P0 ;  /* 0x000000800400780c */ /* 0x000fe20004721270 */
[----:B------:R-:W-:Y:S01]  /*01b0*/  IMAD.SHL.U32 R11, R11, 0x200, RZ ;  /* 0x000002000b0b7824 */ /* 0x000fe200078e00ff */
[----:B------:R-:W-:Y:S01]  /*01c0*/  ISETP.LT.AND P0, PT, R10, 0x80, !P0 ;  /* 0x000000800a00780c */ /* 0x000fe20004701270 */
[--C-:B------:R-:W-:Y:S01]  /*01d0*/  IMAD R7, R7, 0x100, R14.reuse ;  /* 0x0000010007077824 */ /* 0x100fe200078e020e */
[----:B------:R-:W-:Y:S01]  /*01e0*/  CS2R R4, SRZ ;  /* 0x0000000000047805 */ /* 0x000fe2000001ff00 */
[----:B------:R-:W-:Y:S01]  /*01f0*/  IMAD R13, R13, 0x100, R14 ;  /* 0x000001000d0d7824 */ /* 0x000fe200078e020e */
[----:B------:R-:W-:Y:S01]  /*0200*/  LOP3.LUT R14, R11, 0xffffc000, RZ, 0xc0, !PT ;  /* 0xffffc0000b0e7812 */ /* 0x000fe200078ec0ff */
[----:B------:R-:W-:Y:S01]  /*0210*/  IMAD.IADD R15, R7, 0x1, R6 ;  /* 0x00000001070f7824 */ /* 0x000fe200078e0206 */
[----:B------:R-:W-:-:S03]  /*0220*/  CS2R R6, SRZ ;  /* 0x0000000000067805 */ /* 0x000fc6000001ff00 */
[----:B------:R-:W-:Y:S02]  /*0230*/  IMAD.IADD R13, R13, 0x1, R14 ;  /* 0x000000010d0d7824 */ /* 0x000fe400078e020e */
[----:B--2---:R-:W-:Y:S01]  /*0240*/  IMAD.WIDE R14, R15, 0x4, R8 ;  /* 0x000000040f0e7825 */ /* 0x004fe200078e0208 */
[----:B------:R-:W-:-:S03]  /*0250*/  CS2R R10, SRZ ;  /* 0x00000000000a7805 */ /* 0x000fc6000001ff00 */
[----:B------:R-:W-:Y:S01]  /*0260*/  IMAD.WIDE R18, R13, 0x4, R8 ;  /* 0x000000040d127825 */ /* 0x000fe200078e0208 */
[----:B------:R-:W-:Y:S01]  /*0270*/  CS2R R8, SRZ ;  /* 0x0000000000087805 */ /* 0x000fe2000001ff00 */
[----:B------:R1:W2:Y:S05]  /*0280*/  @P1 LDG.E.EL.128 R4, desc[UR6][R14.64] ;  /* 0x000000060e041981 */ /* 0x0002aa000c2e1d00 */
[----:B------:R3:W4:Y:S01]  /*0290*/  @P0 LDG.E.EL.128 R8, desc[UR6][R18.64] ;  /* 0x0000000612080981 */ /* 0x000722000c2e1d00 */
[----:B------:R-:W5:Y:S01]  /*02a0*/  S2UR UR5, SR_CgaCtaId ;  /* 0x00000000000579c3 */ /* 0x000f620000008800 */
[----:B------:R-:W-:Y:S01]  /*02b0*/  IMAD.SHL.U32 R13, R12, 0x80, RZ ;  /* 0x000000800c0d7824 */ /* 0x000fe200078e00ff */
[----:B------:R-:W-:Y:S01]  /*02c0*/  UMOV UR4, 0x400 ;  /* 0x0000040000047882 */ /* 0x000fe20000000000 */
[----:B------:R-:W-:-:S02]  /*02d0*/  SHF.R.U32.HI R12, RZ, 0x1, R12 ;  /* 0x00000001ff0c7819 */ /* 0x000fc4000001160c */
[----:B------:R-:W-:Y:S02]  /*02e0*/  LOP3.LUT R16, R2, 0x1fc, RZ, 0xc0, !PT ;  /* 0x000001fc02107812 */ /* 0x000fe400078ec0ff */
[----:B------:R-:W-:Y:S02]  /*02f0*/  LOP3.LUT R13, R13, 0x380, RZ, 0xc0, !PT ;  /* 0x000003800d0d7812 */ /* 0x000fe400078ec0ff */
[----:B------:R-:W-:Y:S02]  /*0300*/  LOP3.LUT R25, R12, 0x3c, RZ, 0xc0, !PT ;  /* 0x0000003c0c197812 */ /* 0x000fe400078ec0ff */
[----:B-1----:R-:W-:Y:S02]  /*0310*/  SHF.R.U32.HI R15, RZ, 0x3, R13 ;  /* 0x00000003ff0f7819 */ /* 0x002fe4000001160d */
[C---:B------:R-:W-:Y:S01]  /*0320*/  LOP3.LUT R14, R13.reuse, R0, RZ, 0xfc, !PT ;  /* 0x000000000d0e7212 */ /* 0x040fe200078efcff */
[----:B------:R-:W-:Y:S01]  /*0330*/  IMAD.IADD R25, R16, 0x1, R25 ;  /* 0x0000000110197824 */ /* 0x000fe200078e0219 */
[----:B------:R-:W-:-:S02]  /*0340*/  LOP3.LUT R21, R13, 0x20, RZ, 0xfc, !PT ;  /* 0x000000200d157812 */ /* 0x000fc400078efcff */
[C---:B------:R-:W-:Y:S02]  /*0350*/  LOP3.LUT R23, R13.reuse, 0x40, RZ, 0xfc, !PT ;  /* 0x000000400d177812 */ /* 0x040fe400078efcff */
[----:B------:R-:W-:Y:S02]  /*0360*/  LOP3.LUT R15, R15, R13, R0, 0xfe, !PT ;  /* 0x0000000d0f0f7212 */ /* 0x000fe400078efe00 */
[----:B------:R-:W-:Y:S02]  /*0370*/  LOP3.LUT R13, R13, 0x60, RZ, 0xfc, !PT ;  /* 0x000000600d0d7812 */ /* 0x000fe400078efcff */
[-C--:B------:R-:W-:Y:S01]  /*0380*/  LEA.HI R21, R21, R14.reuse, RZ, 0x1d ;  /* 0x0000000e15157211 */ /* 0x080fe200078fe8ff */
[----:B-----5:R-:W-:Y:S01]  /*0390*/  UPRMT UR4, UR5, 0x654, UR4 ;  /* 0x0000065405047896 */ /* 0x020fe20008000004 */
[-C--:B------:R-:W-:Y:S02]  /*03a0*/  LEA.HI R23, R23, R14.reuse, RZ, 0x1d ;  /* 0x0000000e17177211 */ /* 0x080fe400078fe8ff */
[----:B------:R-:W-:-:S02]  /*03b0*/  LEA.HI R13, R13, R14, RZ, 0x1d ;  /* 0x0000000e0d0d7211 */ /* 0x000fc400078fe8ff */
[----:B------:R-:W-:Y:S02]  /*03c0*/  LOP3.LUT R2, R17, 0x1c, R2, 0xf8, !PT ;  /* 0x0000001c11027812 */ /* 0x000fe400078ef802 */
[----:B---3--:R-:W-:Y:S02]  /*03d0*/  LEA R19, R15, UR4, 0x2 ;  /* 0x000000040f137c11 */ /* 0x008fe4000f8e10ff */
[----:B------:R-:W-:Y:S02]  /*03e0*/  LEA R18, R21, UR4, 0x2 ;  /* 0x0000000415127c11 */ /* 0x000fe4000f8e10ff */
[----:B------:R-:W-:Y:S02]  /*03f0*/  LEA R23, R23, UR4, 0x2 ;  /* 0x0000000417177c11 */ /* 0x000fe4000f8e10ff */
[----:B------:R-:W-:Y:S02]  /*0400*/  LEA R20, R13, UR4, 0x2 ;  /* 0x000000040d147c11 */ /* 0x000fe4000f8e10ff */
[----:B------:R-:W-:-:S02]  /*0410*/  LEA R12, R25, UR4, 0x2 ;  /* 0x00000004190c7c11 */ /* 0x000fc4000f8e10ff */
[----:B------:R-:W-:Y:S02]  /*0420*/  SHF.R.S32.HI R17, RZ, 0x1f, R2 ;  /* 0x0000001fff117819 */ /* 0x000fe40000011402 */
[----:B------:R-:W-:Y:S02]  /*0430*/  ISETP.GE.AND P0, PT, R2, 0x80, PT ;  /* 0x000000800200780c */ /* 0x000fe40003f06270 */
[----:B------:R-:W-:Y:S01]  /*0440*/  LEA.HI R17, R17, R2, RZ, 0x5 ;  /* 0x0000000211117211 */ /* 0x000fe200078f28ff */
[----:B--2---:R-:W-:Y:S04]  /*0450*/  STS [R19], R4 ;  /* 0x0000000413007388 */ /* 0x004fe80000000800 */
[----:B------:R1:W-:Y:S04]  /*0460*/  STS [R18+0x80], R5 ;  /* 0x0000800512007388 */ /* 0x0003e80000000800 */
[----:B------:R2:W-:Y:S04]  /*0470*/  STS [R23+0x100], R6 ;  /* 0x0001000617007388 */ /* 0x0005e80000000800 */
[----:B------:R3:W-:Y:S01]  /*0480*/  STS [R20+0x180], R7 ;  /* 0x0001800714007388 */ /* 0x0007e20000000800 */
[----:B-1----:R-:W1:Y:S03]  /*0490*/  LDC.64 R4, c[0x0][0x218] ;  /* 0x00008600ff047b82 */ /* 0x002e660000000a00 */
[----:B----4-:R4:W-:Y:S01]  /*04a0*/  STS [R19+0x40], R8 ;  /* 0x0000400813007388 */ /* 0x0109e20000000800 */
[C---:B--2---:R-:W-:Y:S01]  /*04b0*/  IMAD.SHL.U32 R6, R17.reuse, 0x100, RZ ;  /* 0x0000010011067824 */ /* 0x044fe200078e00ff */
[----:B------:R-:W-:-:S02]  /*04c0*/  LOP3.LUT R17, R17, 0xffffffe0, RZ, 0xc0, !PT ;  /* 0xffffffe011117812 */ /* 0x000fc400078ec0ff */
[----:B------:R2:W-:Y:S02]  /*04d0*/  STS [R18+0xc0], R9 ;  /* 0x0000c00912007388 */ /* 0x0005e40000000800 */
[----:B---3--:R-:W-:Y:S02]  /*04e0*/  LOP3.LUT R7, R6, 0xffffe000, RZ, 0xc0, !PT ;  /* 0xffffe00006077812 */ /* 0x008fe400078ec0ff */
[----:B------:R-:W-:Y:S01]  /*04f0*/  STS [R23+0x140], R10 ;  /* 0x0001400a17007388 */ /* 0x000fe20000000800 */
[----:B------:R-:W-:Y:S02]  /*0500*/  LOP3.LUT R6, R3, R0, RZ, 0xfc, !PT ;  /* 0x0000000003067212 */ /* 0x000fe400078efcff */
[----:B----4-:R-:W-:Y:S01]  /*0510*/  LOP3.LUT R8, R16, 0x200, RZ, 0xfc, !PT ;  /* 0x0000020010087812 */ /* 0x010fe200078efcff */
[----:B------:R-:W-:Y:S01]  /*0520*/  STS [R20+0x1c0], R11 ;  /* 0x0001c00b14007388 */ /* 0x000fe20000000800 */
[----:B------:R-:W-:Y:S02]  /*0530*/  LOP3.LUT R0, R3, 0x10, R0, 0xfe, !PT ;  /* 0x0000001003007812 */ /* 0x000fe400078efe00 */
[----:B------:R-:W-:Y:S01]  /*0540*/  SHF.R.U32.HI R8, RZ, 0x3, R8 ;  /* 0x00000003ff087819 */ /* 0x000fe20000011608 */
[----:B------:R-:W-:Y:S01]  /*0550*/  BAR.SYNC.DEFER_BLOCKING 0x0 ;  /* 0x0000000000007b1d */ /* 0x000fe20000010000 */
[----:B------:R-:W-:-:S02]  /*0560*/  IADD3 R7, R7, R2, -R17 ;  /* 0x0000000207077210 */ /* 0x000fc40007ffe811 */
[----:B------:R-:W-:Y:S02]  /*0570*/  ISETP.LT.AND P1, PT, R6, 0x100, !P0 ;  /* 0x000001000600780c */ /* 0x000fe40004721270 */
[----:B------:R-:W-:Y:S01]  /*0580*/  ISETP.LT.AND P0, PT, R0, 0x100, !P0 ;  /* 0x000001000000780c */ /* 0x000fe20004701270 */
[----:B------:R-:W-:Y:S01]  /*0590*/  IMAD R3, R6, 0x20, R7 ;  /* 0x0000002006037824 */ /* 0x000fe200078e0207 */
[----:B--2---:R-:W-:-:S03]  /*05a0*/  LOP3.LUT R9, R8, 0x7c, RZ, 0xc0, !PT ;  /* 0x0000007c08097812 */ /* 0x004fc600078ec0ff */
[----:B-1----:R-:W-:-:S04]  /*05b0*/  IMAD.WIDE R2, R3, 0x4, R4 ;  /* 0x0000000403027825 */ /* 0x002fc800078e0204 */
[----:B------:R-:W-:-:S05]  /*05c0*/  IMAD.IADD R9, R16, 0x1, R9 ;  /* 0x0000000110097824 */ /* 0x000fca00078e0209 */
[----:B------:R-:W-:Y:S01]  /*05d0*/  LEA R9, R9, UR4, 0x2 ;  /* 0x0000000409097c11 */ /* 0x000fe2000f8e10ff */
[----:B------:R-:W1:Y:S04]  /*05e0*/  LDS.128 R12, [R12] ;  /* 0x000000000c0c7984 */ /* 0x000e680000000c00 */
[----:B-1----:R1:W-:Y:S01]  /*05f0*/  @P1 STG.E.128 desc[UR6][R2.64], R12 ;  /* 0x0000000c02001986 */ /* 0x0023e2000c101d06 */
[----:B------:R-:W-:Y:S05]  /*0600*/  @!P0 EXIT ;  /* 0x000000000000894d */ /* 0x000fea0003800000 */
[----:B------:R-:W0:Y:S01]  /*0610*/  LDS.128 R8, [R9+0x800] ;  /* 0x0008000009087984 */ /* 0x000e220000000c00 */
[----:B------:R-:W-:-:S04]  /*0620*/  IMAD R7, R0, 0x20, R7 ;  /* 0x0000002000077824 */ /* 0x000fc800078e0207 */
[----:B------:R-:W-:-:S05]  /*0630*/  IMAD.WIDE R4, R7, 0x4, R4 ;  /* 0x0000000407047825 */ /* 0x000fca00078e0204 */
[----:B0-----:R-:W-:Y:S01]  /*0640*/  STG.E.128 desc[UR6][R4.64], R8 ;  /* 0x0000000804007986 */ /* 0x001fe2000c101d06 */
[----:B------:R-:W-:Y:S05]  /*0650*/  EXIT ;  /* 0x000000000000794d */ /* 0x000fea0003800000 */
.L_x_0:
[----:B------:R-:W-:-:S00]  /*0660*/  BRA `(.L_x_0) ;  /* 0xfffffffc00fc7947 */ /* 0x000fc0000383ffff */
[----:B------:R-:W-:-:S00]  /*0670*/  NOP ;  /* 0x0000000000007918 */ /* 0x000fc00000000000 */
        /* <DEDUP_REMOVED lines=8> */
.L_x_1:


//--------------------- .nv.shared.triton_poi_fused_convolution_11 --------------------------
	.section	.nv.shared.triton_poi_fused_convolution_11,"aw",@nobits
	.sectionflags	@""
	.align	16
	.zero		1024


//--------------------- .nv.constant0.triton_poi_fused_convolution_11 --------------------------
	.section	.nv.constant0.triton_poi_fused_convolution_11,"a",@progbits
	.sectionflags	@""
	.align	4
.nv.constant0.triton_poi_fused_convolution_11:
	.zero		552
